//
// Generated by NVIDIA NVVM Compiler
//
// Compiler Build ID: CL-36424714
// Cuda compilation tools, release 13.0, V13.0.88
// Based on NVVM 20.0.0
//

.version 9.0
.target sm_100
.address_size 64

	// .globl	_Z24exclusive_prefix_sum_gpuPiS_ii

.visible .entry _Z24exclusive_prefix_sum_gpuPiS_ii(
	.param .u64 .ptr .align 1 _Z24exclusive_prefix_sum_gpuPiS_ii_param_0,
	.param .u64 .ptr .align 1 _Z24exclusive_prefix_sum_gpuPiS_ii_param_1,
	.param .u32 _Z24exclusive_prefix_sum_gpuPiS_ii_param_2,
	.param .u32 _Z24exclusive_prefix_sum_gpuPiS_ii_param_3
)
{
	.reg .pred 	%p<23>;
	.reg .b32 	%r<70>;
	.reg .b64 	%rd<57>;

	ld.param.u64 	%rd6, [_Z24exclusive_prefix_sum_gpuPiS_ii_param_0];
	ld.param.u64 	%rd7, [_Z24exclusive_prefix_sum_gpuPiS_ii_param_1];
	ld.param.u32 	%r17, [_Z24exclusive_prefix_sum_gpuPiS_ii_param_2];
	ld.param.u32 	%r18, [_Z24exclusive_prefix_sum_gpuPiS_ii_param_3];
	cvta.to.global.u64 	%rd1, %rd7;
	cvta.to.global.u64 	%rd2, %rd6;
	mov.u32 	%r19, %ntid.x;
	mov.u32 	%r20, %nctaid.x;
	mul.lo.s32 	%r1, %r19, %r20;
	mov.u32 	%r21, %ctaid.x;
	mov.u32 	%r22, %tid.x;
	mad.lo.s32 	%r68, %r19, %r21, %r22;
	setp.ge.s32 	%p1, %r1, %r18;
	@%p1 bra 	$L__BB0_16;
	setp.ge.s32 	%p9, %r68, %r18;
	@%p9 bra 	$L__BB0_36;
	setp.ne.s32 	%p10, %r17, 0;
	@%p10 bra 	$L__BB0_7;
$L__BB0_3:
	setp.eq.s32 	%p21, %r68, 0;
	@%p21 bra 	$L__BB0_5;
	mul.wide.s32 	%rd54, %r68, 4;
	add.s64 	%rd55, %rd2, %rd54;
	ld.global.u32 	%r63, [%rd55+-4];
	add.s64 	%rd56, %rd1, %rd54;
	st.global.u32 	[%rd56], %r63;
	bra.uni 	$L__BB0_6;
$L__BB0_5:
	mov.b32 	%r64, 0;
	st.global.u32 	[%rd1], %r64;
$L__BB0_6:
	add.s32 	%r68, %r68, %r1;
	setp.lt.s32 	%p22, %r68, %r18;
	@%p22 bra 	$L__BB0_3;
	bra.uni 	$L__BB0_36;
$L__BB0_7:
	add.s32 	%r30, %r68, %r1;
	max.s32 	%r31, %r18, %r30;
	setp.lt.s32 	%p11, %r30, %r18;
	selp.u32 	%r32, 1, 0, %p11;
	add.s32 	%r33, %r30, %r32;
	sub.s32 	%r34, %r31, %r33;
	div.u32 	%r35, %r34, %r1;
	add.s32 	%r5, %r35, %r32;
	and.b32  	%r36, %r5, 3;
	setp.eq.s32 	%p12, %r36, 3;
	@%p12 bra 	$L__BB0_13;
	mul.wide.s32 	%rd19, %r17, 4;
	neg.s64 	%rd3, %rd19;
	add.s32 	%r37, %r5, 1;
	and.b32  	%r38, %r37, 3;
	neg.s32 	%r66, %r38;
$L__BB0_9:
	.pragma "nounroll";
	mul.wide.s32 	%rd20, %r68, 4;
	add.s64 	%rd4, %rd1, %rd20;
	add.s64 	%rd5, %rd2, %rd20;
	setp.lt.s32 	%p13, %r68, %r17;
	@%p13 bra 	$L__BB0_11;
	ld.global.u32 	%r39, [%rd5];
	add.s64 	%rd21, %rd5, %rd3;
	ld.global.u32 	%r40, [%rd21];
	add.s32 	%r41, %r40, %r39;
	st.global.u32 	[%rd4], %r41;
	bra.uni 	$L__BB0_12;
$L__BB0_11:
	ld.global.u32 	%r42, [%rd5];
	st.global.u32 	[%rd4], %r42;
$L__BB0_12:
	add.s32 	%r68, %r68, %r1;
	add.s32 	%r66, %r66, 1;
	setp.ne.s32 	%p14, %r66, 0;
	@%p14 bra 	$L__BB0_9;
$L__BB0_13:
	setp.lt.u32 	%p15, %r5, 3;
	@%p15 bra 	$L__BB0_36;
$L__BB0_14:
	setp.lt.s32 	%p16, %r68, %r17;
	@%p16 bra 	$L__BB0_25;
	mul.wide.s32 	%rd22, %r68, 4;
	add.s64 	%rd23, %rd2, %rd22;
	ld.global.u32 	%r43, [%rd23];
	sub.s32 	%r44, %r68, %r17;
	mul.wide.s32 	%rd24, %r44, 4;
	add.s64 	%rd25, %rd2, %rd24;
	ld.global.u32 	%r45, [%rd25];
	add.s32 	%r46, %r45, %r43;
	add.s64 	%rd26, %rd1, %rd22;
	st.global.u32 	[%rd26], %r46;
	bra.uni 	$L__BB0_26;
$L__BB0_16:
	setp.ne.s32 	%p2, %r17, 0;
	@%p2 bra 	$L__BB0_21;
	setp.ne.s32 	%p7, %r68, 0;
	@%p7 bra 	$L__BB0_19;
	mov.b32 	%r29, 0;
	st.global.u32 	[%rd1], %r29;
	bra.uni 	$L__BB0_36;
$L__BB0_19:
	setp.ge.s32 	%p8, %r68, %r18;
	@%p8 bra 	$L__BB0_36;
	mul.wide.s32 	%rd16, %r68, 4;
	add.s64 	%rd17, %rd2, %rd16;
	ld.global.u32 	%r28, [%rd17+-4];
	add.s64 	%rd18, %rd1, %rd16;
	st.global.u32 	[%rd18], %r28;
	bra.uni 	$L__BB0_36;
$L__BB0_21:
	setp.lt.s32 	%p3, %r68, %r17;
	setp.ge.s32 	%p4, %r68, %r18;
	or.pred  	%p5, %p3, %p4;
	@%p5 bra 	$L__BB0_23;
	mul.wide.s32 	%rd11, %r68, 4;
	add.s64 	%rd12, %rd2, %rd11;
	ld.global.u32 	%r24, [%rd12];
	sub.s32 	%r25, %r68, %r17;
	mul.wide.s32 	%rd13, %r25, 4;
	add.s64 	%rd14, %rd2, %rd13;
	ld.global.u32 	%r26, [%rd14];
	add.s32 	%r27, %r26, %r24;
	add.s64 	%rd15, %rd1, %rd11;
	st.global.u32 	[%rd15], %r27;
	bra.uni 	$L__BB0_36;
$L__BB0_23:
	setp.ge.s32 	%p6, %r68, %r17;
	@%p6 bra 	$L__BB0_36;
	mul.wide.s32 	%rd8, %r68, 4;
	add.s64 	%rd9, %rd2, %rd8;
	ld.global.u32 	%r23, [%rd9];
	add.s64 	%rd10, %rd1, %rd8;
	st.global.u32 	[%rd10], %r23;
	bra.uni 	$L__BB0_36;
$L__BB0_25:
	mul.wide.s32 	%rd27, %r68, 4;
	add.s64 	%rd28, %rd2, %rd27;
	ld.global.u32 	%r47, [%rd28];
	add.s64 	%rd29, %rd1, %rd27;
	st.global.u32 	[%rd29], %r47;
$L__BB0_26:
	add.s32 	%r13, %r68, %r1;
	setp.lt.s32 	%p17, %r13, %r17;
	@%p17 bra 	$L__BB0_28;
	mul.wide.s32 	%rd30, %r13, 4;
	add.s64 	%rd31, %rd2, %rd30;
	ld.global.u32 	%r48, [%rd31];
	sub.s32 	%r49, %r13, %r17;
	mul.wide.s32 	%rd32, %r49, 4;
	add.s64 	%rd33, %rd2, %rd32;
	ld.global.u32 	%r50, [%rd33];
	add.s32 	%r51, %r50, %r48;
	add.s64 	%rd34, %rd1, %rd30;
	st.global.u32 	[%rd34], %r51;
	bra.uni 	$L__BB0_29;
$L__BB0_28:
	mul.wide.s32 	%rd35, %r13, 4;
	add.s64 	%rd36, %rd2, %rd35;
	ld.global.u32 	%r52, [%rd36];
	add.s64 	%rd37, %rd1, %rd35;
	st.global.u32 	[%rd37], %r52;
$L__BB0_29:
	add.s32 	%r14, %r13, %r1;
	setp.lt.s32 	%p18, %r14, %r17;
	@%p18 bra 	$L__BB0_31;
	mul.wide.s32 	%rd38, %r14, 4;
	add.s64 	%rd39, %rd2, %rd38;
	ld.global.u32 	%r53, [%rd39];
	sub.s32 	%r54, %r14, %r17;
	mul.wide.s32 	%rd40, %r54, 4;
	add.s64 	%rd41, %rd2, %rd40;
	ld.global.u32 	%r55, [%rd41];
	add.s32 	%r56, %r55, %r53;
	add.s64 	%rd42, %rd1, %rd38;
	st.global.u32 	[%rd42], %r56;
	bra.uni 	$L__BB0_32;
$L__BB0_31:
	mul.wide.s32 	%rd43, %r14, 4;
	add.s64 	%rd44, %rd2, %rd43;
	ld.global.u32 	%r57, [%rd44];
	add.s64 	%rd45, %rd1, %rd43;
	st.global.u32 	[%rd45], %r57;
$L__BB0_32:
	add.s32 	%r15, %r14, %r1;
	setp.lt.s32 	%p19, %r15, %r17;
	@%p19 bra 	$L__BB0_34;
	mul.wide.s32 	%rd46, %r15, 4;
	add.s64 	%rd47, %rd2, %rd46;
	ld.global.u32 	%r58, [%rd47];
	sub.s32 	%r59, %r15, %r17;
	mul.wide.s32 	%rd48, %r59, 4;
	add.s64 	%rd49, %rd2, %rd48;
	ld.global.u32 	%r60, [%rd49];
	add.s32 	%r61, %r60, %r58;
	add.s64 	%rd50, %rd1, %rd46;
	st.global.u32 	[%rd50], %r61;
	bra.uni 	$L__BB0_35;
$L__BB0_34:
	mul.wide.s32 	%rd51, %r15, 4;
	add.s64 	%rd52, %rd2, %rd51;
	ld.global.u32 	%r62, [%rd52];
	add.s64 	%rd53, %rd1, %rd51;
	st.global.u32 	[%rd53], %r62;
$L__BB0_35:
	add.s32 	%r68, %r15, %r1;
	setp.lt.s32 	%p20, %r68, %r18;
	@%p20 bra 	$L__BB0_14;
$L__BB0_36:
	ret;

}


// ===== COMPILED SASS (sm_100) =====

	.target	sm_100

	.elftype	@"ET_EXEC"


//--------------------- .note.nv.tkinfo           --------------------------
	.section	.note.nv.tkinfo,"",@"SHT_NOTE"
	.sectionflags	@"SHF_NOTE_NV_TKINFO"
	.tkinfo
        /*0018*/ 	.word	0x00000002
        /*0030*/ 	.string	""
        /*0030*/ 	.string	"ptxas"
        /*0030*/ 	.string	"Cuda compilation tools, release 13.0, V13.0.88"
        /*0030*/ 	.string	"Build cuda_13.0.r13.0/compiler.36424714_0"
        /*0030*/ 	.string	"-arch sm_100 -m 64 "



//--------------------- .note.nv.cuinfo           --------------------------
	.section	.note.nv.cuinfo,"",@"SHT_NOTE"
	.sectionflags	@"SHF_NOTE_NV_CUINFO"
        /*0018*/ 	.short	0x0002
        /*001a*/ 	.short	0x0064
        /*001c*/ 	.short	0x0082
	.zero		2


//--------------------- .nv.info                  --------------------------
	.section	.nv.info,"",@"SHT_CUDA_INFO"
	.align	4


	//----- nvinfo : EIATTR_REGCOUNT
	.align		4
        /*0000*/ 	.byte	0x04, 0x2f
        /*0002*/ 	.short	(.L_1 - .L_0)
	.align		4
.L_0:
        /*0004*/ 	.word	index@(_Z24exclusive_prefix_sum_gpuPiS_ii)
        /*0008*/ 	.word	0x0000001c


	//----- nvinfo : EIATTR_FRAME_SIZE
	.align		4
.L_1:
        /*000c*/ 	.byte	0x04, 0x11
        /*000e*/ 	.short	(.L_3 - .L_2)
	.align		4
.L_2:
        /*0010*/ 	.word	index@(_Z24exclusive_prefix_sum_gpuPiS_ii)
        /*0014*/ 	.word	0x00000000


	//----- nvinfo : EIATTR_MIN_STACK_SIZE
	.align		4
.L_3:
        /*0018*/ 	.byte	0x04, 0x12
        /*001a*/ 	.short	(.L_5 - .L_4)
	.align		4
.L_4:
        /*001c*/ 	.word	index@(_Z24exclusive_prefix_sum_gpuPiS_ii)
        /*0020*/ 	.word	0x00000000
.L_5:


//--------------------- .nv.compat                --------------------------
	.section	.nv.compat,"",@"SHT_CUDA_COMPAT_INFO"
	.align	4
        /*0000*/ 	.byte	0x02, 0x09, 0x00, 0x00, 0x02, 0x02, 0x01, 0x00, 0x02, 0x05, 0x05, 0x00, 0x03, 0x07, 0x01, 0x01
        /*0010*/ 	.byte	0x02, 0x03, 0x00, 0x00, 0x02, 0x06, 0x01, 0x00, 0x04, 0x0b, 0x08, 0x00, 0x09, 0x00, 0x00, 0x00
        /*0020*/ 	.byte	0x00, 0x00, 0x00, 0x00


//--------------------- .nv.info._Z24exclusive_prefix_sum_gpuPiS_ii --------------------------
	.section	.nv.info._Z24exclusive_prefix_sum_gpuPiS_ii,"",@"SHT_CUDA_INFO"
	.sectionflags	@""
	.align	4


	//----- nvinfo : EIATTR_CUDA_API_VERSION
	.align		4
        /*0000*/ 	.byte	0x04, 0x37
        /*0002*/ 	.short	(.L_7 - .L_6)
.L_6:
        /*0004*/ 	.word	0x00000082


	//----- nvinfo : EIATTR_KPARAM_INFO
	.align		4
.L_7:
        /*0008*/ 	.byte	0x04, 0x17
        /*000a*/ 	.short	(.L_9 - .L_8)
.L_8:
        /*000c*/ 	.word	0x00000000
        /*0010*/ 	.short	0x0003
        /*0012*/ 	.short	0x0014
        /*0014*/ 	.byte	0x00, 0xf0, 0x11, 0x00


	//----- nvinfo : EIATTR_KPARAM_INFO
	.align		4
.L_9:
        /*0018*/ 	.byte	0x04, 0x17
        /*001a*/ 	.short	(.L_11 - .L_10)
.L_10:
        /*001c*/ 	.word	0x00000000
        /*0020*/ 	.short	0x0002
        /*0022*/ 	.short	0x0010
        /*0024*/ 	.byte	0x00, 0xf0, 0x11, 0x00


	//----- nvinfo : EIATTR_KPARAM_INFO
	.align		4
.L_11:
        /*0028*/ 	.byte	0x04, 0x17
        /*002a*/ 	.short	(.L_13 - .L_12)
.L_12:
        /*002c*/ 	.word	0x00000000
        /*0030*/ 	.short	0x0001
        /*0032*/ 	.short	0x0008
        /*0034*/ 	.byte	0x00, 0xf5, 0x21, 0x00


	//----- nvinfo : EIATTR_KPARAM_INFO
	.align		4
.L_13:
        /*0038*/ 	.byte	0x04, 0x17
        /*003a*/ 	.short	(.L_15 - .L_14)
.L_14:
        /*003c*/ 	.word	0x00000000
        /*0040*/ 	.short	0x0000
        /*0042*/ 	.short	0x0000
        /*0044*/ 	.byte	0x00, 0xf5, 0x21, 0x00


	//----- nvinfo : EIATTR_SPARSE_MMA_MASK
	.align		4
.L_15:
        /*0048*/ 	.byte	0x03, 0x50
        /*004a*/ 	.short	0x0000


	//----- nvinfo : EIATTR_MAXREG_COUNT
	.align		4
        /*004c*/ 	.byte	0x03, 0x1b
        /*004e*/ 	.short	0x00ff


	//----- nvinfo : EIATTR_MERCURY_ISA_VERSION
	.align		4
        /*0050*/ 	.byte	0x03, 0x5f
        /*0052*/ 	.short	0x0101


	//----- nvinfo : EIATTR_VRC_CTA_INIT_COUNT
	.align		4
        /*0054*/ 	.byte	0x02, 0x4a
	.zero		1
	.zero		1


	//----- nvinfo : EIATTR_EXIT_INSTR_OFFSETS
	.align		4
        /*0058*/ 	.byte	0x04, 0x1c
        /*005a*/ 	.short	(.L_17 - .L_16)


	//   ....[0]....
.L_16:
        /*005c*/ 	.word	0x000000c0


	//   ....[1]....
        /*0060*/ 	.word	0x000001d0


	//   ....[2]....
        /*0064*/ 	.word	0x00000550


	//   ....[3]....
        /*0068*/ 	.word	0x00000980


	//   ....[4]....
        /*006c*/ 	.word	0x000009f0


	//   ....[5]....
        /*0070*/ 	.word	0x00000a10


	//   ....[6]....
        /*0074*/ 	.word	0x00000a80


	//   ....[7]....
        /*0078*/ 	.word	0x00000b60


	//   ....[8]....
        /*007c*/ 	.word	0x00000b80


	//   ....[9]....
        /*0080*/ 	.word	0x00000bf0


	//----- nvinfo : EIATTR_CRS_STACK_SIZE
	.align		4
.L_17:
        /*0084*/ 	.byte	0x04, 0x1e
        /*0086*/ 	.short	(.L_19 - .L_18)
.L_18:
        /*0088*/ 	.word	0x00000000


	//----- nvinfo : EIATTR_CBANK_PARAM_SIZE
	.align		4
.L_19:
        /*008c*/ 	.byte	0x03, 0x19
        /*008e*/ 	.short	0x0018


	//----- nvinfo : EIATTR_PARAM_CBANK
	.align		4
        /*0090*/ 	.byte	0x04, 0x0a
        /*0092*/ 	.short	(.L_21 - .L_20)
	.align		4
.L_20:
        /*0094*/ 	.word	index@(.nv.constant0._Z24exclusive_prefix_sum_gpuPiS_ii)
        /*0098*/ 	.short	0x0380
        /*009a*/ 	.short	0x0018


	//----- nvinfo : EIATTR_SW_WAR
	.align		4
.L_21:
        /*009c*/ 	.byte	0x04, 0x36
        /*009e*/ 	.short	(.L_23 - .L_22)
.L_22:
        /*00a0*/ 	.word	0x00000008
.L_23:


//--------------------- .nv.callgraph             --------------------------
	.section	.nv.callgraph,"",@"SHT_CUDA_CALLGRAPH"
	.align	4
	.sectionentsize	8
	.align		4
        /*0000*/ 	.word	0x00000000
	.align		4
        /*0004*/ 	.word	0xffffffff
	.align		4
        /*0008*/ 	.word	0x00000000
	.align		4
        /*000c*/ 	.word	0xfffffffe
	.align		4
        /*0010*/ 	.word	0x00000000
	.align		4
        /*0014*/ 	.word	0xfffffffd
	.align		4
        /*0018*/ 	.word	0x00000000
	.align		4
        /*001c*/ 	.word	0xfffffffc


//--------------------- .text._Z24exclusive_prefix_sum_gpuPiS_ii --------------------------
	.section	.text._Z24exclusive_prefix_sum_gpuPiS_ii,"ax",@progbits
	.align	128
        .global         _Z24exclusive_prefix_sum_gpuPiS_ii
        .type           _Z24exclusive_prefix_sum_gpuPiS_ii,@function
        .size           _Z24exclusive_prefix_sum_gpuPiS_ii,(.L_x_10 - _Z24exclusive_prefix_sum_gpuPiS_ii)
        .other          _Z24exclusive_prefix_sum_gpuPiS_ii,@"STO_CUDA_ENTRY STV_DEFAULT"
_Z24exclusive_prefix_sum_gpuPiS_ii:
.text._Z24exclusive_prefix_sum_gpuPiS_ii:
[----:B------:R-:W-:Y:S01]  /*0000*/  LDC R1, c[0x0][0x37c] ;  /* 0x0000df00ff017b82 */ /* 0x000fe20000000800 */
[----:B------:R-:W0:Y:S01]  /*0010*/  LDCU UR5, c[0x0][0x360] ;  /* 0x00006c00ff0577ac */ /* 0x000e220008000800 */
[----:B------:R-:W1:Y:S01]  /*0020*/  S2R R5, SR_CTAID.X ;  /* 0x0000000000057919 */ /* 0x000e620000002500 */
[----:B------:R-:W0:Y:S01]  /*0030*/  LDCU UR4, c[0x0][0x370] ;  /* 0x00006e00ff0477ac */ /* 0x000e220008000800 */
[----:B------:R-:W1:Y:S01]  /*0040*/  S2R R0, SR_TID.X ;  /* 0x0000000000007919 */ /* 0x000e620000002100 */
[----:B------:R-:W2:Y:S01]  /*0050*/  LDCU UR8, c[0x0][0x394] ;  /* 0x00007280ff0877ac */ /* 0x000ea20008000800 */
[----:B------:R-:W3:Y:S01]  /*0060*/  LDCU.64 UR6, c[0x0][0x358] ;  /* 0x00006b00ff0677ac */ /* 0x000ee20008000a00 */
[----:B0-----:R-:W-:-:S04]  /*0070*/  UIMAD UR4, UR5, UR4, URZ ;  /* 0x00000004050472a4 */ /* 0x001fc8000f8e02ff */
[----:B--2---:R-:W-:Y:S01]  /*0080*/  UISETP.GE.AND UP0, UPT, UR4, UR8, UPT ;  /* 0x000000080400728c */ /* 0x004fe2000bf06270 */
[----:B-1----:R-:W-:-:S08]  /*0090*/  IMAD R5, R5, UR5, R0 ;  /* 0x0000000505057c24 */ /* 0x002fd0000f8e0200 */
[----:B---3--:R-:W-:Y:S05]  /*00a0*/  BRA.U UP0, `(.L_x_0) ;  /* 0x0000000900387547 */ /* 0x008fea000b800000 */
[----:B------:R-:W-:-:S13]  /*00b0*/  ISETP.GE.AND P0, PT, R5, UR8, PT ;  /* 0x0000000805007c0c */ /* 0x000fda000bf06270 */
[----:B------:R-:W-:Y:S05]  /*00c0*/  @P0 EXIT ;  /* 0x000000000000094d */ /* 0x000fea0003800000 */
[----:B------:R-:W0:Y:S01]  /*00d0*/  LDC R8, c[0x0][0x390] ;  /* 0x0000e400ff087b82 */ /* 0x000e220000000800 */
[----:B------:R-:W1:Y:S01]  /*00e0*/  LDCU UR5, c[0x0][0x394] ;  /* 0x00007280ff0577ac */ /* 0x000e620008000800 */
[----:B0-----:R-:W-:-:S13]  /*00f0*/  ISETP.NE.AND P0, PT, R8, RZ, PT ;  /* 0x000000ff0800720c */ /* 0x001fda0003f05270 */
[----:B-1----:R-:W-:Y:S05]  /*0100*/  @P0 BRA `(.L_x_1) ;  /* 0x0000000000340947 */ /* 0x002fea0003800000 */
.L_x_2:
[----:B------:R-:W0:Y:S01]  /*0110*/  LDC.64 R2, c[0x0][0x380] ;  /* 0x0000e000ff027b82 */ /* 0x000e220000000a00 */
[----:B------:R-:W-:-:S07]  /*0120*/  ISETP.NE.AND P0, PT, R5, RZ, PT ;  /* 0x000000ff0500720c */ /* 0x000fce0003f05270 */
[----:B------:R-:W1:Y:S06]  /*0130*/  LDC.64 R6, c[0x0][0x388] ;  /* 0x0000e200ff067b82 */ /* 0x000e6c0000000a00 */
[----:B0-----:R-:W-:-:S06]  /*0140*/  @P0 IMAD.WIDE R2, R5, 0x4, R2 ;  /* 0x0000000405020825 */ /* 0x001fcc00078e0202 */
[----:B------:R-:W2:Y:S01]  /*0150*/  @P0 LDG.E R3, desc[UR6][R2.64+-0x4] ;  /* 0xfffffc0602030981 */ /* 0x000ea2000c1e1900 */
[----:B------:R-:W0:Y:S01]  /*0160*/  @!P0 LDC.64 R8, c[0x0][0x388] ;  /* 0x0000e200ff088b82 */ /* 0x000e220000000a00 */
[C---:B-1----:R-:W-:Y:S01]  /*0170*/  @P0 IMAD.WIDE R6, R5.reuse, 0x4, R6 ;  /* 0x0000000405060825 */ /* 0x042fe200078e0206 */
[----:B------:R-:W-:-:S04]  /*0180*/  IADD3 R5, PT, PT, R5, UR4, RZ ;  /* 0x0000000405057c10 */ /* 0x000fc8000fffe0ff */
[----:B--2---:R1:W-:Y:S04]  /*0190*/  @P0 STG.E desc[UR6][R6.64], R3 ;  /* 0x0000000306000986 */ /* 0x0043e8000c101906 */
[----:B0-----:R1:W-:Y:S01]  /*01a0*/  @!P0 STG.E desc[UR6][R8.64], RZ ;  /* 0x000000ff08008986 */ /* 0x0013e2000c101906 */
[----:B------:R-:W-:-:S13]  /*01b0*/  ISETP.GE.AND P0, PT, R5, UR5, PT ;  /* 0x0000000505007c0c */ /* 0x000fda000bf06270 */
[----:B-1----:R-:W-:Y:S05]  /*01c0*/  @!P0 BRA `(.L_x_2) ;  /* 0xfffffffc00d08947 */ /* 0x002fea000383ffff */
[----:B------:R-:W-:Y:S05]  /*01d0*/  EXIT ;  /* 0x000000000000794d */ /* 0x000fea0003800000 */
.L_x_1:
[----:B------:R-:W0:Y:S01]  /*01e0*/  I2F.U32.RP R6, UR4 ;  /* 0x0000000400067d06 */ /* 0x000e220008209000 */
[----:B------:R-:W-:Y:S01]  /*01f0*/  VIADD R0, R5, UR4 ;  /* 0x0000000405007c36 */ /* 0x000fe20008000000 */
[----:B------:R-:W-:Y:S01]  /*0200*/  IADD3 R9, PT, PT, RZ, -UR4, RZ ;  /* 0x80000004ff097c10 */ /* 0x000fe2000fffe0ff */
[----:B------:R-:W1:Y:S01]  /*0210*/  LDCU UR9, c[0x0][0x394] ;  /* 0x00007280ff0977ac */ /* 0x000e620008000800 */
[----:B------:R-:W-:Y:S01]  /*0220*/  ISETP.NE.U32.AND P2, PT, RZ, UR4, PT ;  /* 0x00000004ff007c0c */ /* 0x000fe2000bf45070 */
[----:B------:R-:W-:Y:S01]  /*0230*/  BSSY.RECONVERGENT B0, `(.L_x_3) ;  /* 0x0000031000007945 */ /* 0x000fe20003800200 */
[C---:B------:R-:W-:Y:S01]  /*0240*/  ISETP.GE.AND P0, PT, R0.reuse, UR8, PT ;  /* 0x0000000800007c0c */ /* 0x040fe2000bf06270 */
[----:B------:R-:W2:Y:S01]  /*0250*/  LDCU.128 UR12, c[0x0][0x380] ;  /* 0x00007000ff0c77ac */ /* 0x000ea20008000c00 */
[----:B------:R-:W-:Y:S02]  /*0260*/  VIMNMX R7, PT, PT, R0, UR8, !PT ;  /* 0x0000000800077c48 */ /* 0x000fe4000ffe0100 */
[----:B------:R-:W-:Y:S01]  /*0270*/  SEL R4, RZ, 0x1, P0 ;  /* 0x00000001ff047807 */ /* 0x000fe20000000000 */
[----:B------:R-:W3:Y:S03]  /*0280*/  LDCU UR8, c[0x0][0x390] ;  /* 0x00007200ff0877ac */ /* 0x000ee60008000800 */
[----:B------:R-:W-:Y:S01]  /*0290*/  IADD3 R7, PT, PT, R7, -R0, -R4 ;  /* 0x8000000007077210 */ /* 0x000fe20007ffe804 */
[----:B0-----:R-:W0:Y:S01]  /*02a0*/  MUFU.RCP R6, R6 ;  /* 0x0000000600067308 */ /* 0x001e220000001000 */
[----:B------:R-:W4:Y:S01]  /*02b0*/  LDCU UR5, c[0x0][0x390] ;  /* 0x00007200ff0577ac */ /* 0x000f220008000800 */
[----:B0-----:R-:W-:-:S06]  /*02c0*/  VIADD R2, R6, 0xffffffe ;  /* 0x0ffffffe06027836 */ /* 0x001fcc0000000000 */
[----:B------:R0:W5:Y:S02]  /*02d0*/  F2I.FTZ.U32.TRUNC.NTZ R3, R2 ;  /* 0x0000000200037305 */ /* 0x000164000021f000 */
[----:B0-----:R-:W-:Y:S02]  /*02e0*/  HFMA2 R2, -RZ, RZ, 0, 0 ;  /* 0x00000000ff027431 */ /* 0x001fe400000001ff */
[----:B-----5:R-:W-:-:S04]  /*02f0*/  IMAD R9, R9, R3, RZ ;  /* 0x0000000309097224 */ /* 0x020fc800078e02ff */
[----:B------:R-:W-:-:S06]  /*0300*/  IMAD.HI.U32 R6, R3, R9, R2 ;  /* 0x0000000903067227 */ /* 0x000fcc00078e0002 */
[----:B------:R-:W-:-:S04]  /*0310*/  IMAD.HI.U32 R3, R6, R7, RZ ;  /* 0x0000000706037227 */ /* 0x000fc800078e00ff */
[----:B------:R-:W-:-:S04]  /*0320*/  IMAD.MOV R0, RZ, RZ, -R3 ;  /* 0x000000ffff007224 */ /* 0x000fc800078e0a03 */
[----:B------:R-:W-:-:S05]  /*0330*/  IMAD R7, R0, UR4, R7 ;  /* 0x0000000400077c24 */ /* 0x000fca000f8e0207 */
[----:B------:R-:W-:-:S13]  /*0340*/  ISETP.GE.U32.AND P0, PT, R7, UR4, PT ;  /* 0x0000000407007c0c */ /* 0x000fda000bf06070 */
[----:B------:R-:W-:Y:S01]  /*0350*/  @P0 IADD3 R7, PT, PT, R7, -UR4, RZ ;  /* 0x8000000407070c10 */ /* 0x000fe2000fffe0ff */
[----:B------:R-:W-:-:S03]  /*0360*/  @P0 VIADD R3, R3, 0x1 ;  /* 0x0000000103030836 */ /* 0x000fc60000000000 */
[----:B------:R-:W-:-:S13]  /*0370*/  ISETP.GE.U32.AND P1, PT, R7, UR4, PT ;  /* 0x0000000407007c0c */ /* 0x000fda000bf26070 */
[----:B------:R-:W-:Y:S02]  /*0380*/  @P1 IADD3 R3, PT, PT, R3, 0x1, RZ ;  /* 0x0000000103031810 */ /* 0x000fe40007ffe0ff */
[----:B------:R-:W-:-:S05]  /*0390*/  @!P2 LOP3.LUT R3, RZ, UR4, RZ, 0x33, !PT ;  /* 0x00000004ff03ac12 */ /* 0x000fca000f8e33ff */
[----:B------:R-:W-:-:S05]  /*03a0*/  IMAD.IADD R0, R4, 0x1, R3 ;  /* 0x0000000104007824 */ /* 0x000fca00078e0203 */
[C---:B------:R-:W-:Y:S02]  /*03b0*/  LOP3.LUT R2, R0.reuse, 0x3, RZ, 0xc0, !PT ;  /* 0x0000000300027812 */ /* 0x040fe400078ec0ff */
[----:B------:R-:W-:Y:S02]  /*03c0*/  ISETP.GE.U32.AND P0, PT, R0, 0x3, PT ;  /* 0x000000030000780c */ /* 0x000fe40003f06070 */
[----:B------:R-:W-:-:S13]  /*03d0*/  ISETP.NE.AND P1, PT, R2, 0x3, PT ;  /* 0x000000030200780c */ /* 0x000fda0003f25270 */
[----:B-1234-:R-:W-:Y:S05]  /*03e0*/  @!P1 BRA `(.L_x_4) ;  /* 0x0000000000549947 */ /* 0x01efea0003800000 */
[----:B------:R-:W0:Y:S01]  /*03f0*/  LDC.64 R2, c[0x0][0x380] ;  /* 0x0000e000ff027b82 */ /* 0x000e220000000a00 */
[----:B------:R-:W-:Y:S01]  /*0400*/  IADD3 R0, PT, PT, R0, 0x1, RZ ;  /* 0x0000000100007810 */ /* 0x000fe20007ffe0ff */
[----:B------:R-:W-:-:S03]  /*0410*/  IMAD.WIDE R8, R8, 0x4, RZ ;  /* 0x0000000408087825 */ /* 0x000fc600078e02ff */
[----:B------:R-:W-:-:S03]  /*0420*/  LOP3.LUT R0, R0, 0x3, RZ, 0xc0, !PT ;  /* 0x0000000300007812 */ /* 0x000fc600078ec0ff */
[----:B------:R-:W1:Y:S02]  /*0430*/  LDC.64 R6, c[0x0][0x388] ;  /* 0x0000e200ff067b82 */ /* 0x000e640000000a00 */
[----:B------:R-:W-:-:S07]  /*0440*/  IMAD.MOV R0, RZ, RZ, -R0 ;  /* 0x000000ffff007224 */ /* 0x000fce00078e0a00 */
.L_x_5:
[C---:B------:R-:W-:Y:S01]  /*0450*/  ISETP.GE.AND P1, PT, R5.reuse, UR5, PT ;  /* 0x0000000505007c0c */ /* 0x040fe2000bf26270 */
[----:B0-----:R-:W-:-:S12]  /*0460*/  IMAD.WIDE R14, R5, 0x4, R2 ;  /* 0x00000004050e7825 */ /* 0x001fd800078e0202 */
[----:B------:R-:W-:Y:S01]  /*0470*/  @P1 IADD3 R10, P2, PT, -R8, R14, RZ ;  /* 0x0000000e080a1210 */ /* 0x000fe20007f5e1ff */
[----:B------:R-:W2:Y:S03]  /*0480*/  @P1 LDG.E R4, desc[UR6][R14.64] ;  /* 0x000000060e041981 */ /* 0x000ea6000c1e1900 */
[----:B------:R-:W-:-:S06]  /*0490*/  @P1 IADD3.X R11, PT, PT, ~R9, R15, RZ, P2, !PT ;  /* 0x0000000f090b1210 */ /* 0x000fcc00017fe5ff */
[----:B------:R-:W2:Y:S01]  /*04a0*/  @P1 LDG.E R11, desc[UR6][R10.64] ;  /* 0x000000060a0b1981 */ /* 0x000ea2000c1e1900 */
[----:B-1----:R-:W-:-:S04]  /*04b0*/  IMAD.WIDE R12, R5, 0x4, R6 ;  /* 0x00000004050c7825 */ /* 0x002fc800078e0206 */
[----:B--2---:R-:W-:-:S05]  /*04c0*/  @P1 IMAD.IADD R17, R4, 0x1, R11 ;  /* 0x0000000104111824 */ /* 0x004fca00078e020b */
[----:B------:R2:W-:Y:S04]  /*04d0*/  @P1 STG.E desc[UR6][R12.64], R17 ;  /* 0x000000110c001986 */ /* 0x0005e8000c101906 */
[----:B------:R-:W3:Y:S01]  /*04e0*/  @!P1 LDG.E R19, desc[UR6][R14.64] ;  /* 0x000000060e139981 */ /* 0x000ee2000c1e1900 */
[----:B------:R-:W-:Y:S01]  /*04f0*/  IADD3 R0, PT, PT, R0, 0x1, RZ ;  /* 0x0000000100007810 */ /* 0x000fe20007ffe0ff */
[----:B------:R-:W-:Y:S02]  /*0500*/  VIADD R5, R5, UR4 ;  /* 0x0000000405057c36 */ /* 0x000fe40008000000 */
[----:B---3--:R2:W-:Y:S01]  /*0510*/  @!P1 STG.E desc[UR6][R12.64], R19 ;  /* 0x000000130c009986 */ /* 0x0085e2000c101906 */
[----:B------:R-:W-:-:S13]  /*0520*/  ISETP.NE.AND P1, PT, R0, RZ, PT ;  /* 0x000000ff0000720c */ /* 0x000fda0003f25270 */
[----:B--2---:R-:W-:Y:S05]  /*0530*/  @P1 BRA `(.L_x_5) ;  /* 0xfffffffc00c41947 */ /* 0x004fea000383ffff */
.L_x_4:
[----:B------:R-:W-:Y:S05]  /*0540*/  BSYNC.RECONVERGENT B0 ;  /* 0x0000000000007941 */ /* 0x000fea0003800200 */
.L_x_3:
[----:B------:R-:W-:Y:S05]  /*0550*/  @!P0 EXIT ;  /* 0x000000000000894d */ /* 0x000fea0003800000 */
.L_x_6:
[----:B------:R-:W-:-:S13]  /*0560*/  ISETP.GE.AND P0, PT, R5, UR8, PT ;  /* 0x0000000805007c0c */ /* 0x000fda000bf06270 */
[----:B-1----:R-:W-:Y:S01]  /*0570*/  @P0 IADD3 R11, PT, PT, R5, -UR8, RZ ;  /* 0x80000008050b0c10 */ /* 0x002fe2000fffe0ff */
[----:B------:R-:W-:Y:S01]  /*0580*/  @P0 IMAD.U32 R2, RZ, RZ, UR12 ;  /* 0x0000000cff020e24 */ /* 0x000fe2000f8e00ff */
[----:B------:R-:W-:-:S03]  /*0590*/  @P0 MOV R3, UR13 ;  /* 0x0000000d00030c02 */ /* 0x000fc60008000f00 */
[----:B------:R-:W-:-:S04]  /*05a0*/  @P0 IMAD.WIDE R10, R11, 0x4, R2 ;  /* 0x000000040b0a0825 */ /* 0x000fc800078e0202 */
[C---:B------:R-:W-:Y:S02]  /*05b0*/  @P0 IMAD.WIDE R8, R5.reuse, 0x4, R2 ;  /* 0x0000000405080825 */ /* 0x040fe400078e0202 */
[----:B------:R-:W2:Y:S04]  /*05c0*/  @P0 LDG.E R11, desc[UR6][R10.64] ;  /* 0x000000060a0b0981 */ /* 0x000ea8000c1e1900 */
[----:B------:R-:W2:Y:S01]  /*05d0*/  @P0 LDG.E R8, desc[UR6][R8.64] ;  /* 0x0000000608080981 */ /* 0x000ea2000c1e1900 */
[----:B------:R-:W-:Y:S01]  /*05e0*/  @P0 MOV R6, UR14 ;  /* 0x0000000e00060c02 */ /* 0x000fe20008000f00 */
[----:B------:R-:W-:Y:S01]  /*05f0*/  @P0 IMAD.U32 R7, RZ, RZ, UR15 ;  /* 0x0000000fff070e24 */ /* 0x000fe2000f8e00ff */
[----:B------:R-:W-:Y:S02]  /*0600*/  @!P0 MOV R2, UR12 ;  /* 0x0000000c00028c02 */ /* 0x000fe40008000f00 */
[----:B------:R-:W-:Y:S01]  /*0610*/  @!P0 MOV R3, UR13 ;  /* 0x0000000d00038c02 */ /* 0x000fe20008000f00 */
[----:B------:R-:W-:-:S04]  /*0620*/  @P0 IMAD.WIDE R12, R5, 0x4, R6 ;  /* 0x00000004050c0825 */ /* 0x000fc800078e0206 */
[C---:B------:R-:W-:Y:S01]  /*0630*/  @!P0 IMAD.WIDE R14, R5.reuse, 0x4, R2 ;  /* 0x00000004050e8825 */ /* 0x040fe200078e0202 */
[----:B------:R-:W-:-:S04]  /*0640*/  IADD3 R23, PT, PT, R5, UR4, RZ ;  /* 0x0000000405177c10 */ /* 0x000fc8000fffe0ff */
[----:B------:R-:W-:Y:S01]  /*0650*/  ISETP.GE.AND P1, PT, R23, UR8, PT ;  /* 0x0000000817007c0c */ /* 0x000fe2000bf26270 */
[----:B--2---:R-:W-:-:S05]  /*0660*/  @P0 IMAD.IADD R19, R8, 0x1, R11 ;  /* 0x0000000108130824 */ /* 0x004fca00078e020b */
[----:B------:R0:W-:Y:S04]  /*0670*/  @P0 STG.E desc[UR6][R12.64], R19 ;  /* 0x000000130c000986 */ /* 0x0001e8000c101906 */
[----:B------:R-:W2:Y:S01]  /*0680*/  @!P0 LDG.E R15, desc[UR6][R14.64] ;  /* 0x000000060e0f8981 */ /* 0x000ea2000c1e1900 */
[----:B------:R-:W-:Y:S01]  /*0690*/  @!P0 MOV R6, UR14 ;  /* 0x0000000e00068c02 */ /* 0x000fe20008000f00 */
[----:B------:R-:W-:Y:S01]  /*06a0*/  @!P0 IMAD.U32 R7, RZ, RZ, UR15 ;  /* 0x0000000fff078e24 */ /* 0x000fe2000f8e00ff */
[----:B------:R-:W-:-:S03]  /*06b0*/  @P1 IADD3 R9, PT, PT, R23, -UR8, RZ ;  /* 0x8000000817091c10 */ /* 0x000fc6000fffe0ff */
[----:B------:R-:W-:-:S04]  /*06c0*/  @!P0 IMAD.WIDE R16, R5, 0x4, R6 ;  /* 0x0000000405108825 */ /* 0x000fc800078e0206 */
[----:B------:R-:W-:-:S04]  /*06d0*/  @P1 IMAD.WIDE R8, R9, 0x4, R2 ;  /* 0x0000000409081825 */ /* 0x000fc800078e0202 */
[C---:B------:R-:W-:Y:S01]  /*06e0*/  @P1 IMAD.WIDE R4, R23.reuse, 0x4, R2 ;  /* 0x0000000417041825 */ /* 0x040fe200078e0202 */
[----:B--2---:R1:W-:Y:S04]  /*06f0*/  @!P0 STG.E desc[UR6][R16.64], R15 ;  /* 0x0000000f10008986 */ /* 0x0043e8000c101906 */
[----:B------:R-:W2:Y:S04]  /*0700*/  @P1 LDG.E R9, desc[UR6][R8.64] ;  /* 0x0000000608091981 */ /* 0x000ea8000c1e1900 */
[----:B------:R-:W2:Y:S01]  /*0710*/  @P1 LDG.E R4, desc[UR6][R4.64] ;  /* 0x0000000604041981 */ /* 0x000ea2000c1e1900 */
[----:B------:R-:W-:-:S04]  /*0720*/  @P1 IMAD.WIDE R10, R23, 0x4, R6 ;  /* 0x00000004170a1825 */ /* 0x000fc800078e0206 */
[----:B0-----:R-:W-:-:S04]  /*0730*/  @!P1 IMAD.WIDE R12, R23, 0x4, R2 ;  /* 0x00000004170c9825 */ /* 0x001fc800078e0202 */
[----:B------:R-:W-:-:S05]  /*0740*/  VIADD R25, R23, UR4 ;  /* 0x0000000417197c36 */ /* 0x000fca0008000000 */
[----:B------:R-:W-:Y:S02]  /*0750*/  ISETP.GE.AND P0, PT, R25, UR8, PT ;  /* 0x0000000819007c0c */ /* 0x000fe4000bf06270 */
[----:B--2---:R-:W-:-:S05]  /*0760*/  @P1 IADD3 R19, PT, PT, R4, R9, RZ ;  /* 0x0000000904131210 */ /* 0x004fca0007ffe0ff */
[----:B------:R0:W-:Y:S04]  /*0770*/  @P1 STG.E desc[UR6][R10.64], R19 ;  /* 0x000000130a001986 */ /* 0x0001e8000c101906 */
[----:B------:R-:W2:Y:S02]  /*0780*/  @!P1 LDG.E R13, desc[UR6][R12.64] ;  /* 0x000000060c0d9981 */ /* 0x000ea4000c1e1900 */
[----:B------:R-:W-:Y:S01]  /*0790*/  @P0 IADD3 R21, PT, PT, R25, -UR8, RZ ;  /* 0x8000000819150c10 */ /* 0x000fe2000fffe0ff */
[----:B-1----:R-:W-:-:S04]  /*07a0*/  @!P1 IMAD.WIDE R14, R23, 0x4, R6 ;  /* 0x00000004170e9825 */ /* 0x002fc800078e0206 */
[----:B------:R-:W-:-:S04]  /*07b0*/  @P0 IMAD.WIDE R8, R21, 0x4, R2 ;  /* 0x0000000415080825 */ /* 0x000fc800078e0202 */
[C---:B------:R-:W-:Y:S01]  /*07c0*/  @P0 IMAD.WIDE R4, R25.reuse, 0x4, R2 ;  /* 0x0000000419040825 */ /* 0x040fe200078e0202 */
[----:B--2---:R1:W-:Y:S04]  /*07d0*/  @!P1 STG.E desc[UR6][R14.64], R13 ;  /* 0x0000000d0e009986 */ /* 0x0043e8000c101906 */
[----:B------:R-:W2:Y:S04]  /*07e0*/  @P0 LDG.E R9, desc[UR6][R8.64] ;  /* 0x0000000608090981 */ /* 0x000ea8000c1e1900 */
[----:B------:R-:W2:Y:S01]  /*07f0*/  @P0 LDG.E R4, desc[UR6][R4.64] ;  /* 0x0000000604040981 */ /* 0x000ea2000c1e1900 */
[----:B0-----:R-:W-:-:S04]  /*0800*/  @P0 IMAD.WIDE R10, R25, 0x4, R6 ;  /* 0x00000004190a0825 */ /* 0x001fc800078e0206 */
[----:B------:R-:W-:-:S04]  /*0810*/  @!P0 IMAD.WIDE R16, R25, 0x4, R2 ;  /* 0x0000000419108825 */ /* 0x000fc800078e0202 */
        /* <DEDUP_REMOVED lines=13> */
[----:B------:R-:W-:Y:S01]  /*08f0*/  @!P1 IMAD.WIDE R2, R23, 0x4, R2 ;  /* 0x0000000417029825 */ /* 0x000fe200078e0202 */
[----:B--2---:R-:W-:-:S05]  /*0900*/  @P1 IADD3 R19, PT, PT, R8, R13, RZ ;  /* 0x0000000d08131210 */ /* 0x004fca0007ffe0ff */
[----:B------:R1:W-:Y:S04]  /*0910*/  @P1 STG.E desc[UR6][R10.64], R19 ;  /* 0x000000130a001986 */ /* 0x0003e8000c101906 */
[----:B------:R-:W2:Y:S01]  /*0920*/  @!P1 LDG.E R3, desc[UR6][R2.64] ;  /* 0x0000000602039981 */ /* 0x000ea2000c1e1900 */
[----:B------:R-:W-:-:S04]  /*0930*/  @!P1 IMAD.WIDE R6, R23, 0x4, R6 ;  /* 0x0000000417069825 */ /* 0x000fc800078e0206 */
[----:B------:R-:W-:-:S05]  /*0940*/  VIADD R5, R23, UR4 ;  /* 0x0000000417057c36 */ /* 0x000fca0008000000 */
[----:B------:R-:W-:Y:S01]  /*0950*/  ISETP.GE.AND P0, PT, R5, UR9, PT ;  /* 0x0000000905007c0c */ /* 0x000fe2000bf06270 */
[----:B--2---:R1:W-:-:S12]  /*0960*/  @!P1 STG.E desc[UR6][R6.64], R3 ;  /* 0x0000000306009986 */ /* 0x0043d8000c101906 */
[----:B------:R-:W-:Y:S05]  /*0970*/  @!P0 BRA `(.L_x_6) ;  /* 0xfffffff800f88947 */ /* 0x000fea000383ffff */
[----:B------:R-:W-:Y:S05]  /*0980*/  EXIT ;  /* 0x000000000000794d */ /* 0x000fea0003800000 */
.L_x_0:
[----:B------:R-:W0:Y:S02]  /*0990*/  LDCU UR4, c[0x0][0x390] ;  /* 0x00007200ff0477ac */ /* 0x000e240008000800 */
[----:B0-----:R-:W-:-:S09]  /*09a0*/  UISETP.NE.AND UP0, UPT, UR4, URZ, UPT ;  /* 0x000000ff0400728c */ /* 0x001fd2000bf05270 */
[----:B------:R-:W-:Y:S05]  /*09b0*/  BRA.U UP0, `(.L_x_7) ;  /* 0x0000000100347547 */ /* 0x000fea000b800000 */
[----:B------:R-:W-:-:S13]  /*09c0*/  ISETP.NE.AND P0, PT, R5, RZ, PT ;  /* 0x000000ff0500720c */ /* 0x000fda0003f05270 */
[----:B------:R-:W0:Y:S02]  /*09d0*/  @!P0 LDC.64 R2, c[0x0][0x388] ;  /* 0x0000e200ff028b82 */ /* 0x000e240000000a00 */
[----:B0-----:R0:W-:Y:S01]  /*09e0*/  @!P0 STG.E desc[UR6][R2.64], RZ ;  /* 0x000000ff02008986 */ /* 0x0011e2000c101906 */
[----:B------:R-:W-:Y:S05]  /*09f0*/  @!P0 EXIT ;  /* 0x000000000000894d */ /* 0x000fea0003800000 */
[----:B------:R-:W-:-:S13]  /*0a00*/  ISETP.GE.AND P0, PT, R5, UR8, PT ;  /* 0x0000000805007c0c */ /* 0x000fda000bf06270 */
[----:B------:R-:W-:Y:S05]  /*0a10*/  @P0 EXIT ;  /* 0x000000000000094d */ /* 0x000fea0003800000 */
[----:B0-----:R-:W0:Y:S08]  /*0a20*/  LDC.64 R2, c[0x0][0x380] ;  /* 0x0000e000ff027b82 */ /* 0x001e300000000a00 */
[----:B------:R-:W1:Y:S01]  /*0a30*/  LDC.64 R6, c[0x0][0x388] ;  /* 0x0000e200ff067b82 */ /* 0x000e620000000a00 */
[----:B0-----:R-:W-:-:S06]  /*0a40*/  IMAD.WIDE R2, R5, 0x4, R2 ;  /* 0x0000000405027825 */ /* 0x001fcc00078e0202 */
[----:B------:R-:W2:Y:S01]  /*0a50*/  LDG.E R3, desc[UR6][R2.64+-0x4] ;  /* 0xfffffc0602037981 */ /* 0x000ea2000c1e1900 */
[----:B-1----:R-:W-:-:S05]  /*0a60*/  IMAD.WIDE R4, R5, 0x4, R6 ;  /* 0x0000000405047825 */ /* 0x002fca00078e0206 */
[----:B--2---:R-:W-:Y:S01]  /*0a70*/  STG.E desc[UR6][R4.64], R3 ;  /* 0x0000000304007986 */ /* 0x004fe2000c101906 */
[----:B------:R-:W-:Y:S05]  /*0a80*/  EXIT ;  /* 0x000000000000794d */ /* 0x000fea0003800000 */
.L_x_7:
[----:B------:R-:W-:-:S04]  /*0a90*/  ISETP.GE.AND P0, PT, R5, UR8, PT ;  /* 0x0000000805007c0c */ /* 0x000fc8000bf06270 */
[----:B------:R-:W-:-:S13]  /*0aa0*/  ISETP.LT.OR P0, PT, R5, UR4, P0 ;  /* 0x0000000405007c0c */ /* 0x000fda0008701670 */
[----:B------:R-:W-:Y:S05]  /*0ab0*/  @P0 BRA `(.L_x_8) ;  /* 0x00000000002c0947 */ /* 0x000fea0003800000 */
[----:B------:R-:W0:Y:S01]  /*0ac0*/  LDC.64 R2, c[0x0][0x380] ;  /* 0x0000e000ff027b82 */ /* 0x000e220000000a00 */
[C---:B------:R-:W-:Y:S01]  /*0ad0*/  IADD3 R9, PT, PT, R5.reuse, -UR4, RZ ;  /* 0x8000000405097c10 */ /* 0x040fe2000fffe0ff */
[----:B0-----:R-:W-:-:S04]  /*0ae0*/  IMAD.WIDE R6, R5, 0x4, R2 ;  /* 0x0000000405067825 */ /* 0x001fc800078e0202 */
[----:B------:R-:W-:Y:S02]  /*0af0*/  IMAD.WIDE R2, R9, 0x4, R2 ;  /* 0x0000000409027825 */ /* 0x000fe400078e0202 */
[----:B------:R-:W2:Y:S01]  /*0b00*/  LDG.E R6, desc[UR6][R6.64] ;  /* 0x0000000606067981 */ /* 0x000ea2000c1e1900 */
[----:B------:R-:W0:Y:S03]  /*0b10*/  LDC.64 R8, c[0x0][0x388] ;  /* 0x0000e200ff087b82 */ /* 0x000e260000000a00 */
[----:B------:R-:W2:Y:S01]  /*0b20*/  LDG.E R3, desc[UR6][R2.64] ;  /* 0x0000000602037981 */ /* 0x000ea2000c1e1900 */
[----:B0-----:R-:W-:Y:S01]  /*0b30*/  IMAD.WIDE R8, R5, 0x4, R8 ;  /* 0x0000000405087825 */ /* 0x001fe200078e0208 */
[----:B--2---:R-:W-:-:S05]  /*0b40*/  IADD3 R5, PT, PT, R6, R3, RZ ;  /* 0x0000000306057210 */ /* 0x004fca0007ffe0ff */
[----:B------:R-:W-:Y:S01]  /*0b50*/  STG.E desc[UR6][R8.64], R5 ;  /* 0x0000000508007986 */ /* 0x000fe2000c101906 */
[----:B------:R-:W-:Y:S05]  /*0b60*/  EXIT ;  /* 0x000000000000794d */ /* 0x000fea0003800000 */
.L_x_8:
[----:B------:R-:W-:-:S13]  /*0b70*/  ISETP.GE.AND P0, PT, R5, UR4, PT ;  /* 0x0000000405007c0c */ /* 0x000fda000bf06270 */
[----:B------:R-:W-:Y:S05]  /*0b80*/  @P0 EXIT ;  /* 0x000000000000094d */ /* 0x000fea0003800000 */
[----:B------:R-:W0:Y:S08]  /*0b90*/  LDC.64 R2, c[0x0][0x380] ;  /* 0x0000e000ff027b82 */ /* 0x000e300000000a00 */
[----:B------:R-:W1:Y:S01]  /*0ba0*/  LDC.64 R6, c[0x0][0x388] ;  /* 0x0000e200ff067b82 */ /* 0x000e620000000a00 */
[----:B0-----:R-:W-:-:S06]  /*0bb0*/  IMAD.WIDE R2, R5, 0x4, R2 ;  /* 0x0000000405027825 */ /* 0x001fcc00078e0202 */
[----:B------:R-:W2:Y:S01]  /*0bc0*/  LDG.E R3, desc[UR6][R2.64] ;  /* 0x0000000602037981 */ /* 0x000ea2000c1e1900 */
[----:B-1----:R-:W-:-:S05]  /*0bd0*/  IMAD.WIDE R6, R5, 0x4, R6 ;  /* 0x0000000405067825 */ /* 0x002fca00078e0206 */
[----:B--2---:R-:W-:Y:S01]  /*0be0*/  STG.E desc[UR6][R6.64], R3 ;  /* 0x0000000306007986 */ /* 0x004fe2000c101906 */
[----:B------:R-:W-:Y:S05]  /*0bf0*/  EXIT ;  /* 0x000000000000794d */ /* 0x000fea0003800000 */
.L_x_9:
[----:B------:R-:W-:-:S00]  /*0c00*/  BRA `(.L_x_9) ;  /* 0xfffffffc00fc7947 */ /* 0x000fc0000383ffff */
[----:B------:R-:W-:-:S00]  /*0c10*/  NOP ;  /* 0x0000000000007918 */ /* 0x000fc00000000000 */
        /* <DEDUP_REMOVED lines=14> */
.L_x_10:


//--------------------- .nv.shared.reserved.0     --------------------------
	.section	.nv.shared.reserved.0,"aw",@nobits
	.weak		__nv_reservedSMEM_offset_0_alias
	.size		__nv_reservedSMEM_offset_0_alias, 0, 64
	.other		__nv_reservedSMEM_offset_0_alias,@"STO_CUDA_RESERVED_SHARED STV_DEFAULT"
__nv_reservedSMEM_offset_0_alias:
	.zero		0
	.zero		64


//--------------------- .nv.constant0._Z24exclusive_prefix_sum_gpuPiS_ii --------------------------
	.section	.nv.constant0._Z24exclusive_prefix_sum_gpuPiS_ii,"a",@progbits
	.sectionflags	@""
	.align	4
.nv.constant0._Z24exclusive_prefix_sum_gpuPiS_ii:
	.zero		920


//--------------------- SYMBOLS --------------------------

	.type		.nv.reservedSmem.offset0,@object
	.size		.nv.reservedSmem.offset0,0x4
